//
// Generated by NVIDIA NVVM Compiler
//
// Compiler Build ID: CL-36424714
// Cuda compilation tools, release 13.0, V13.0.88
// Based on NVVM 20.0.0
//

.version 9.0
.target sm_100
.address_size 64

	// .globl	_Z27matrix_vector_multiplcationPdS_S_ii

.visible .entry _Z27matrix_vector_multiplcationPdS_S_ii(
	.param .u64 .ptr .align 1 _Z27matrix_vector_multiplcationPdS_S_ii_param_0,
	.param .u64 .ptr .align 1 _Z27matrix_vector_multiplcationPdS_S_ii_param_1,
	.param .u64 .ptr .align 1 _Z27matrix_vector_multiplcationPdS_S_ii_param_2,
	.param .u32 _Z27matrix_vector_multiplcationPdS_S_ii_param_3,
	.param .u32 _Z27matrix_vector_multiplcationPdS_S_ii_param_4
)
{
	.reg .pred 	%p<11>;
	.reg .b32 	%r<38>;
	.reg .b64 	%rd<31>;
	.reg .b64 	%fd<112>;

	ld.param.u64 	%rd11, [_Z27matrix_vector_multiplcationPdS_S_ii_param_0];
	ld.param.u64 	%rd12, [_Z27matrix_vector_multiplcationPdS_S_ii_param_1];
	ld.param.u64 	%rd10, [_Z27matrix_vector_multiplcationPdS_S_ii_param_2];
	ld.param.u32 	%r24, [_Z27matrix_vector_multiplcationPdS_S_ii_param_3];
	ld.param.u32 	%r23, [_Z27matrix_vector_multiplcationPdS_S_ii_param_4];
	cvta.to.global.u64 	%rd1, %rd12;
	cvta.to.global.u64 	%rd2, %rd11;
	mov.u32 	%r25, %ntid.x;
	mov.u32 	%r26, %ctaid.x;
	mov.u32 	%r27, %tid.x;
	mad.lo.s32 	%r1, %r25, %r26, %r27;
	setp.ge.s32 	%p1, %r1, %r24;
	@%p1 bra 	$L__BB0_15;
	setp.lt.s32 	%p2, %r23, 1;
	mov.f64 	%fd111, 0d0000000000000000;
	@%p2 bra 	$L__BB0_14;
	mul.lo.s32 	%r2, %r23, %r1;
	and.b32  	%r3, %r23, 15;
	setp.lt.u32 	%p3, %r23, 16;
	mov.f64 	%fd111, 0d0000000000000000;
	mov.b32 	%r34, 0;
	@%p3 bra 	$L__BB0_5;
	and.b32  	%r34, %r23, 2147483632;
	neg.s32 	%r32, %r34;
	add.s64 	%rd3, %rd2, 64;
	add.s64 	%rd29, %rd1, 64;
	mov.f64 	%fd111, 0d0000000000000000;
	mov.u32 	%r31, %r2;
$L__BB0_4:
	.pragma "nounroll";
	mul.wide.s32 	%rd13, %r31, 8;
	add.s64 	%rd14, %rd3, %rd13;
	ld.global.f64 	%fd18, [%rd14+-64];
	ld.global.f64 	%fd19, [%rd29+-64];
	fma.rn.f64 	%fd20, %fd18, %fd19, %fd111;
	ld.global.f64 	%fd21, [%rd14+-56];
	ld.global.f64 	%fd22, [%rd29+-56];
	fma.rn.f64 	%fd23, %fd21, %fd22, %fd20;
	ld.global.f64 	%fd24, [%rd14+-48];
	ld.global.f64 	%fd25, [%rd29+-48];
	fma.rn.f64 	%fd26, %fd24, %fd25, %fd23;
	ld.global.f64 	%fd27, [%rd14+-40];
	ld.global.f64 	%fd28, [%rd29+-40];
	fma.rn.f64 	%fd29, %fd27, %fd28, %fd26;
	ld.global.f64 	%fd30, [%rd14+-32];
	ld.global.f64 	%fd31, [%rd29+-32];
	fma.rn.f64 	%fd32, %fd30, %fd31, %fd29;
	ld.global.f64 	%fd33, [%rd14+-24];
	ld.global.f64 	%fd34, [%rd29+-24];
	fma.rn.f64 	%fd35, %fd33, %fd34, %fd32;
	ld.global.f64 	%fd36, [%rd14+-16];
	ld.global.f64 	%fd37, [%rd29+-16];
	fma.rn.f64 	%fd38, %fd36, %fd37, %fd35;
	ld.global.f64 	%fd39, [%rd14+-8];
	ld.global.f64 	%fd40, [%rd29+-8];
	fma.rn.f64 	%fd41, %fd39, %fd40, %fd38;
	ld.global.f64 	%fd42, [%rd14];
	ld.global.f64 	%fd43, [%rd29];
	fma.rn.f64 	%fd44, %fd42, %fd43, %fd41;
	ld.global.f64 	%fd45, [%rd14+8];
	ld.global.f64 	%fd46, [%rd29+8];
	fma.rn.f64 	%fd47, %fd45, %fd46, %fd44;
	ld.global.f64 	%fd48, [%rd14+16];
	ld.global.f64 	%fd49, [%rd29+16];
	fma.rn.f64 	%fd50, %fd48, %fd49, %fd47;
	ld.global.f64 	%fd51, [%rd14+24];
	ld.global.f64 	%fd52, [%rd29+24];
	fma.rn.f64 	%fd53, %fd51, %fd52, %fd50;
	ld.global.f64 	%fd54, [%rd14+32];
	ld.global.f64 	%fd55, [%rd29+32];
	fma.rn.f64 	%fd56, %fd54, %fd55, %fd53;
	ld.global.f64 	%fd57, [%rd14+40];
	ld.global.f64 	%fd58, [%rd29+40];
	fma.rn.f64 	%fd59, %fd57, %fd58, %fd56;
	ld.global.f64 	%fd60, [%rd14+48];
	ld.global.f64 	%fd61, [%rd29+48];
	fma.rn.f64 	%fd62, %fd60, %fd61, %fd59;
	ld.global.f64 	%fd63, [%rd14+56];
	ld.global.f64 	%fd64, [%rd29+56];
	fma.rn.f64 	%fd111, %fd63, %fd64, %fd62;
	add.s32 	%r32, %r32, 16;
	add.s32 	%r31, %r31, 16;
	add.s64 	%rd29, %rd29, 128;
	setp.ne.s32 	%p4, %r32, 0;
	@%p4 bra 	$L__BB0_4;
$L__BB0_5:
	setp.eq.s32 	%p5, %r3, 0;
	@%p5 bra 	$L__BB0_14;
	and.b32  	%r11, %r23, 7;
	setp.lt.u32 	%p6, %r3, 8;
	@%p6 bra 	$L__BB0_8;
	add.s32 	%r29, %r34, %r2;
	mul.wide.s32 	%rd15, %r29, 8;
	add.s64 	%rd16, %rd2, %rd15;
	ld.global.f64 	%fd66, [%rd16];
	mul.wide.u32 	%rd17, %r34, 8;
	add.s64 	%rd18, %rd1, %rd17;
	ld.global.f64 	%fd67, [%rd18];
	fma.rn.f64 	%fd68, %fd66, %fd67, %fd111;
	ld.global.f64 	%fd69, [%rd16+8];
	ld.global.f64 	%fd70, [%rd18+8];
	fma.rn.f64 	%fd71, %fd69, %fd70, %fd68;
	ld.global.f64 	%fd72, [%rd16+16];
	ld.global.f64 	%fd73, [%rd18+16];
	fma.rn.f64 	%fd74, %fd72, %fd73, %fd71;
	ld.global.f64 	%fd75, [%rd16+24];
	ld.global.f64 	%fd76, [%rd18+24];
	fma.rn.f64 	%fd77, %fd75, %fd76, %fd74;
	ld.global.f64 	%fd78, [%rd16+32];
	ld.global.f64 	%fd79, [%rd18+32];
	fma.rn.f64 	%fd80, %fd78, %fd79, %fd77;
	ld.global.f64 	%fd81, [%rd16+40];
	ld.global.f64 	%fd82, [%rd18+40];
	fma.rn.f64 	%fd83, %fd81, %fd82, %fd80;
	ld.global.f64 	%fd84, [%rd16+48];
	ld.global.f64 	%fd85, [%rd18+48];
	fma.rn.f64 	%fd86, %fd84, %fd85, %fd83;
	ld.global.f64 	%fd87, [%rd16+56];
	ld.global.f64 	%fd88, [%rd18+56];
	fma.rn.f64 	%fd111, %fd87, %fd88, %fd86;
	add.s32 	%r34, %r34, 8;
$L__BB0_8:
	setp.eq.s32 	%p7, %r11, 0;
	@%p7 bra 	$L__BB0_14;
	and.b32  	%r14, %r23, 3;
	setp.lt.u32 	%p8, %r11, 4;
	@%p8 bra 	$L__BB0_11;
	add.s32 	%r30, %r34, %r2;
	mul.wide.s32 	%rd19, %r30, 8;
	add.s64 	%rd20, %rd2, %rd19;
	ld.global.f64 	%fd90, [%rd20];
	mul.wide.u32 	%rd21, %r34, 8;
	add.s64 	%rd22, %rd1, %rd21;
	ld.global.f64 	%fd91, [%rd22];
	fma.rn.f64 	%fd92, %fd90, %fd91, %fd111;
	ld.global.f64 	%fd93, [%rd20+8];
	ld.global.f64 	%fd94, [%rd22+8];
	fma.rn.f64 	%fd95, %fd93, %fd94, %fd92;
	ld.global.f64 	%fd96, [%rd20+16];
	ld.global.f64 	%fd97, [%rd22+16];
	fma.rn.f64 	%fd98, %fd96, %fd97, %fd95;
	ld.global.f64 	%fd99, [%rd20+24];
	ld.global.f64 	%fd100, [%rd22+24];
	fma.rn.f64 	%fd111, %fd99, %fd100, %fd98;
	add.s32 	%r34, %r34, 4;
$L__BB0_11:
	setp.eq.s32 	%p9, %r14, 0;
	@%p9 bra 	$L__BB0_14;
	mul.wide.u32 	%rd23, %r34, 8;
	add.s64 	%rd30, %rd1, %rd23;
	add.s32 	%r37, %r34, %r2;
	neg.s32 	%r36, %r14;
$L__BB0_13:
	.pragma "nounroll";
	mul.wide.s32 	%rd24, %r37, 8;
	add.s64 	%rd25, %rd2, %rd24;
	ld.global.f64 	%fd101, [%rd25];
	ld.global.f64 	%fd102, [%rd30];
	fma.rn.f64 	%fd111, %fd101, %fd102, %fd111;
	add.s64 	%rd30, %rd30, 8;
	add.s32 	%r37, %r37, 1;
	add.s32 	%r36, %r36, 1;
	setp.ne.s32 	%p10, %r36, 0;
	@%p10 bra 	$L__BB0_13;
$L__BB0_14:
	cvta.to.global.u64 	%rd26, %rd10;
	mul.wide.s32 	%rd27, %r1, 8;
	add.s64 	%rd28, %rd26, %rd27;
	st.global.f64 	[%rd28], %fd111;
$L__BB0_15:
	ret;

}


// ===== COMPILED SASS (sm_100) =====

	.target	sm_100

	.elftype	@"ET_EXEC"


//--------------------- .note.nv.tkinfo           --------------------------
	.section	.note.nv.tkinfo,"",@"SHT_NOTE"
	.sectionflags	@"SHF_NOTE_NV_TKINFO"
	.tkinfo
        /*0018*/ 	.word	0x00000002
        /*0030*/ 	.string	""
        /*0030*/ 	.string	"ptxas"
        /*0030*/ 	.string	"Cuda compilation tools, release 13.0, V13.0.88"
        /*0030*/ 	.string	"Build cuda_13.0.r13.0/compiler.36424714_0"
        /*0030*/ 	.string	"-arch sm_100 -m 64 "



//--------------------- .note.nv.cuinfo           --------------------------
	.section	.note.nv.cuinfo,"",@"SHT_NOTE"
	.sectionflags	@"SHF_NOTE_NV_CUINFO"
        /*0018*/ 	.short	0x0002
        /*001a*/ 	.short	0x0064
        /*001c*/ 	.short	0x0082
	.zero		2


//--------------------- .nv.info                  --------------------------
	.section	.nv.info,"",@"SHT_CUDA_INFO"
	.align	4


	//----- nvinfo : EIATTR_REGCOUNT
	.align		4
        /*0000*/ 	.byte	0x04, 0x2f
        /*0002*/ 	.short	(.L_1 - .L_0)
	.align		4
.L_0:
        /*0004*/ 	.word	index@(_Z27matrix_vector_multiplcationPdS_S_ii)
        /*0008*/ 	.word	0x00000020


	//----- nvinfo : EIATTR_FRAME_SIZE
	.align		4
.L_1:
        /*000c*/ 	.byte	0x04, 0x11
        /*000e*/ 	.short	(.L_3 - .L_2)
	.align		4
.L_2:
        /*0010*/ 	.word	index@(_Z27matrix_vector_multiplcationPdS_S_ii)
        /*0014*/ 	.word	0x00000000


	//----- nvinfo : EIATTR_MIN_STACK_SIZE
	.align		4
.L_3:
        /*0018*/ 	.byte	0x04, 0x12
        /*001a*/ 	.short	(.L_5 - .L_4)
	.align		4
.L_4:
        /*001c*/ 	.word	index@(_Z27matrix_vector_multiplcationPdS_S_ii)
        /*0020*/ 	.word	0x00000000
.L_5:


//--------------------- .nv.compat                --------------------------
	.section	.nv.compat,"",@"SHT_CUDA_COMPAT_INFO"
	.align	4
        /*0000*/ 	.byte	0x02, 0x09, 0x00, 0x00, 0x02, 0x02, 0x01, 0x00, 0x02, 0x05, 0x05, 0x00, 0x03, 0x07, 0x01, 0x01
        /*0010*/ 	.byte	0x02, 0x03, 0x00, 0x00, 0x02, 0x06, 0x01, 0x00, 0x04, 0x0b, 0x08, 0x00, 0x01, 0x00, 0x00, 0x00
        /*0020*/ 	.byte	0x00, 0x00, 0x00, 0x00


//--------------------- .nv.info._Z27matrix_vector_multiplcationPdS_S_ii --------------------------
	.section	.nv.info._Z27matrix_vector_multiplcationPdS_S_ii,"",@"SHT_CUDA_INFO"
	.sectionflags	@""
	.align	4


	//----- nvinfo : EIATTR_CUDA_API_VERSION
	.align		4
        /*0000*/ 	.byte	0x04, 0x37
        /*0002*/ 	.short	(.L_7 - .L_6)
.L_6:
        /*0004*/ 	.word	0x00000082


	//----- nvinfo : EIATTR_KPARAM_INFO
	.align		4
.L_7:
        /*0008*/ 	.byte	0x04, 0x17
        /*000a*/ 	.short	(.L_9 - .L_8)
.L_8:
        /*000c*/ 	.word	0x00000000
        /*0010*/ 	.short	0x0004
        /*0012*/ 	.short	0x001c
        /*0014*/ 	.byte	0x00, 0xf0, 0x11, 0x00


	//----- nvinfo : EIATTR_KPARAM_INFO
	.align		4
.L_9:
        /*0018*/ 	.byte	0x04, 0x17
        /*001a*/ 	.short	(.L_11 - .L_10)
.L_10:
        /*001c*/ 	.word	0x00000000
        /*0020*/ 	.short	0x0003
        /*0022*/ 	.short	0x0018
        /*0024*/ 	.byte	0x00, 0xf0, 0x11, 0x00


	//----- nvinfo : EIATTR_KPARAM_INFO
	.align		4
.L_11:
        /*0028*/ 	.byte	0x04, 0x17
        /*002a*/ 	.short	(.L_13 - .L_12)
.L_12:
        /*002c*/ 	.word	0x00000000
        /*0030*/ 	.short	0x0002
        /*0032*/ 	.short	0x0010
        /*0034*/ 	.byte	0x00, 0xf5, 0x21, 0x00


	//----- nvinfo : EIATTR_KPARAM_INFO
	.align		4
.L_13:
        /*0038*/ 	.byte	0x04, 0x17
        /*003a*/ 	.short	(.L_15 - .L_14)
.L_14:
        /*003c*/ 	.word	0x00000000
        /*0040*/ 	.short	0x0001
        /*0042*/ 	.short	0x0008
        /*0044*/ 	.byte	0x00, 0xf5, 0x21, 0x00


	//----- nvinfo : EIATTR_KPARAM_INFO
	.align		4
.L_15:
        /*0048*/ 	.byte	0x04, 0x17
        /*004a*/ 	.short	(.L_17 - .L_16)
.L_16:
        /*004c*/ 	.word	0x00000000
        /*0050*/ 	.short	0x0000
        /*0052*/ 	.short	0x0000
        /*0054*/ 	.byte	0x00, 0xf5, 0x21, 0x00


	//----- nvinfo : EIATTR_SPARSE_MMA_MASK
	.align		4
.L_17:
        /*0058*/ 	.byte	0x03, 0x50
        /*005a*/ 	.short	0x0000


	//----- nvinfo : EIATTR_MAXREG_COUNT
	.align		4
        /*005c*/ 	.byte	0x03, 0x1b
        /*005e*/ 	.short	0x00ff


	//----- nvinfo : EIATTR_MERCURY_ISA_VERSION
	.align		4
        /*0060*/ 	.byte	0x03, 0x5f
        /*0062*/ 	.short	0x0101


	//----- nvinfo : EIATTR_VRC_CTA_INIT_COUNT
	.align		4
        /*0064*/ 	.byte	0x02, 0x4a
	.zero		1
	.zero		1


	//----- nvinfo : EIATTR_EXIT_INSTR_OFFSETS
	.align		4
        /*0068*/ 	.byte	0x04, 0x1c
        /*006a*/ 	.short	(.L_19 - .L_18)


	//   ....[0]....
.L_18:
        /*006c*/ 	.word	0x00000070


	//   ....[1]....
        /*0070*/ 	.word	0x00000ac0


	//----- nvinfo : EIATTR_CBANK_PARAM_SIZE
	.align		4
.L_19:
        /*0074*/ 	.byte	0x03, 0x19
        /*0076*/ 	.short	0x0020


	//----- nvinfo : EIATTR_PARAM_CBANK
	.align		4
        /*0078*/ 	.byte	0x04, 0x0a
        /*007a*/ 	.short	(.L_21 - .L_20)
	.align		4
.L_20:
        /*007c*/ 	.word	index@(.nv.constant0._Z27matrix_vector_multiplcationPdS_S_ii)
        /*0080*/ 	.short	0x0380
        /*0082*/ 	.short	0x0020


	//----- nvinfo : EIATTR_SW_WAR
	.align		4
.L_21:
        /*0084*/ 	.byte	0x04, 0x36
        /*0086*/ 	.short	(.L_23 - .L_22)
.L_22:
        /*0088*/ 	.word	0x00000008
.L_23:


//--------------------- .nv.callgraph             --------------------------
	.section	.nv.callgraph,"",@"SHT_CUDA_CALLGRAPH"
	.align	4
	.sectionentsize	8
	.align		4
        /*0000*/ 	.word	0x00000000
	.align		4
        /*0004*/ 	.word	0xffffffff
	.align		4
        /*0008*/ 	.word	0x00000000
	.align		4
        /*000c*/ 	.word	0xfffffffe
	.align		4
        /*0010*/ 	.word	0x00000000
	.align		4
        /*0014*/ 	.word	0xfffffffd
	.align		4
        /*0018*/ 	.word	0x00000000
	.align		4
        /*001c*/ 	.word	0xfffffffc


//--------------------- .text._Z27matrix_vector_multiplcationPdS_S_ii --------------------------
	.section	.text._Z27matrix_vector_multiplcationPdS_S_ii,"ax",@progbits
	.align	128
        .global         _Z27matrix_vector_multiplcationPdS_S_ii
        .type           _Z27matrix_vector_multiplcationPdS_S_ii,@function
        .size           _Z27matrix_vector_multiplcationPdS_S_ii,(.L_x_7 - _Z27matrix_vector_multiplcationPdS_S_ii)
        .other          _Z27matrix_vector_multiplcationPdS_S_ii,@"STO_CUDA_ENTRY STV_DEFAULT"
_Z27matrix_vector_multiplcationPdS_S_ii:
.text._Z27matrix_vector_multiplcationPdS_S_ii:
[----:B------:R-:W-:Y:S01]  /*0000*/  LDC R1, c[0x0][0x37c] ;  /* 0x0000df00ff017b82 */ /* 0x000fe20000000800 */
[----:B------:R-:W0:Y:S01]  /*0010*/  S2R R0, SR_CTAID.X ;  /* 0x0000000000007919 */ /* 0x000e220000002500 */
[----:B------:R-:W0:Y:S01]  /*0020*/  LDCU UR4, c[0x0][0x360] ;  /* 0x00006c00ff0477ac */ /* 0x000e220008000800 */
[----:B------:R-:W0:Y:S01]  /*0030*/  S2R R3, SR_TID.X ;  /* 0x0000000000037919 */ /* 0x000e220000002100 */
[----:B------:R-:W1:Y:S01]  /*0040*/  LDCU UR5, c[0x0][0x398] ;  /* 0x00007300ff0577ac */ /* 0x000e620008000800 */
[----:B0-----:R-:W-:-:S05]  /*0050*/  IMAD R0, R0, UR4, R3 ;  /* 0x0000000400007c24 */ /* 0x001fca000f8e0203 */
[----:B-1----:R-:W-:-:S13]  /*0060*/  ISETP.GE.AND P0, PT, R0, UR5, PT ;  /* 0x0000000500007c0c */ /* 0x002fda000bf06270 */
[----:B------:R-:W-:Y:S05]  /*0070*/  @P0 EXIT ;  /* 0x000000000000094d */ /* 0x000fea0003800000 */
[----:B------:R-:W0:Y:S01]  /*0080*/  LDCU UR8, c[0x0][0x39c] ;  /* 0x00007380ff0877ac */ /* 0x000e220008000800 */
[----:B------:R-:W-:Y:S01]  /*0090*/  CS2R R24, SRZ ;  /* 0x0000000000187805 */ /* 0x000fe2000001ff00 */
[----:B------:R-:W1:Y:S01]  /*00a0*/  LDCU.64 UR16, c[0x0][0x358] ;  /* 0x00006b00ff1077ac */ /* 0x000e620008000a00 */
[----:B0-----:R-:W-:-:S09]  /*00b0*/  UISETP.GE.AND UP0, UPT, UR8, 0x1, UPT ;  /* 0x000000010800788c */ /* 0x001fd2000bf06270 */
[----:B-1----:R-:W-:Y:S05]  /*00c0*/  BRA.U !UP0, `(.L_x_0) ;  /* 0x0000000908707547 */ /* 0x002fea000b800000 */
[----:B------:R-:W-:Y:S01]  /*00d0*/  UISETP.GE.U32.AND UP1, UPT, UR8, 0x10, UPT ;  /* 0x000000100800788c */ /* 0x000fe2000bf26070 */
[----:B------:R-:W-:Y:S01]  /*00e0*/  HFMA2 R3, -RZ, RZ, 0, 0 ;  /* 0x00000000ff037431 */ /* 0x000fe200000001ff */
[----:B------:R-:W-:Y:S02]  /*00f0*/  ULOP3.LUT UR9, UR8, 0xf, URZ, 0xc0, !UPT ;  /* 0x0000000f08097892 */ /* 0x000fe4000f8ec0ff */
[----:B------:R-:W-:Y:S01]  /*0100*/  IMAD R2, R0, UR8, RZ ;  /* 0x0000000800027c24 */ /* 0x000fe2000f8e02ff */
[----:B------:R-:W-:Y:S01]  /*0110*/  CS2R R24, SRZ ;  /* 0x0000000000187805 */ /* 0x000fe2000001ff00 */
[----:B------:R-:W-:-:S03]  /*0120*/  UISETP.NE.AND UP0, UPT, UR9, URZ, UPT ;  /* 0x000000ff0900728c */ /* 0x000fc6000bf05270 */
[----:B------:R-:W-:Y:S08]  /*0130*/  BRA.U !UP1, `(.L_x_1) ;  /* 0x00000005091c7547 */ /* 0x000ff0000b800000 */
[----:B------:R-:W0:Y:S01]  /*0140*/  LDCU.128 UR12, c[0x0][0x380] ;  /* 0x00007000ff0c77ac */ /* 0x000e220008000c00 */
[----:B------:R-:W-:Y:S01]  /*0150*/  IMAD.MOV.U32 R26, RZ, RZ, R2 ;  /* 0x000000ffff1a7224 */ /* 0x000fe200078e0002 */
[----:B------:R-:W-:Y:S01]  /*0160*/  CS2R R24, SRZ ;  /* 0x0000000000187805 */ /* 0x000fe2000001ff00 */
[----:B------:R-:W-:-:S04]  /*0170*/  ULOP3.LUT UR10, UR8, 0x7ffffff0, URZ, 0xc0, !UPT ;  /* 0x7ffffff0080a7892 */ /* 0x000fc8000f8ec0ff */
[----:B------:R-:W-:Y:S02]  /*0180*/  UIADD3 UR11, UPT, UPT, -UR10, URZ, URZ ;  /* 0x000000ff0a0b7290 */ /* 0x000fe4000fffe1ff */
[----:B------:R-:W-:Y:S01]  /*0190*/  MOV R3, UR10 ;  /* 0x0000000a00037c02 */ /* 0x000fe20008000f00 */
[----:B0-----:R-:W-:Y:S02]  /*01a0*/  UIADD3 UR4, UP2, UPT, UR14, 0x40, URZ ;  /* 0x000000400e047890 */ /* 0x001fe4000ff5e0ff */
[----:B------:R-:W-:Y:S02]  /*01b0*/  UIADD3 UR6, UP1, UPT, UR12, 0x40, URZ ;  /* 0x000000400c067890 */ /* 0x000fe4000ff3e0ff */
[----:B------:R-:W-:Y:S02]  /*01c0*/  UIADD3.X UR5, UPT, UPT, URZ, UR15, URZ, UP2, !UPT ;  /* 0x0000000fff057290 */ /* 0x000fe400097fe4ff */
[----:B------:R-:W-:Y:S01]  /*01d0*/  IMAD.U32 R10, RZ, RZ, UR4 ;  /* 0x00000004ff0a7e24 */ /* 0x000fe2000f8e00ff */
[----:B------:R-:W-:-:S03]  /*01e0*/  UIADD3.X UR7, UPT, UPT, URZ, UR13, URZ, UP1, !UPT ;  /* 0x0000000dff077290 */ /* 0x000fc60008ffe4ff */
[----:B------:R-:W-:-:S09]  /*01f0*/  MOV R11, UR5 ;  /* 0x00000005000b7c02 */ /* 0x000fd20008000f00 */
.L_x_2:
[----:B------:R-:W-:Y:S01]  /*0200*/  MOV R5, UR7 ;  /* 0x0000000700057c02 */ /* 0x000fe20008000f00 */
[----:B------:R-:W-:Y:S01]  /*0210*/  IMAD.U32 R4, RZ, RZ, UR6 ;  /* 0x00000006ff047e24 */ /* 0x000fe2000f8e00ff */
[----:B------:R-:W-:Y:S01]  /*0220*/  MOV R7, R11 ;  /* 0x0000000b00077202 */ /* 0x000fe20000000f00 */
[----:B------:R-:W-:Y:S02]  /*0230*/  IMAD.MOV.U32 R6, RZ, RZ, R10 ;  /* 0x000000ffff067224 */ /* 0x000fe400078e000a */
[----:B------:R-:W-:-:S03]  /*0240*/  IMAD.WIDE R4, R26, 0x8, R4 ;  /* 0x000000081a047825 */ /* 0x000fc600078e0204 */
[----:B------:R-:W2:Y:S04]  /*0250*/  LDG.E.64 R22, desc[UR16][R6.64+-0x40] ;  /* 0xffffc01006167981 */ /* 0x000ea8000c1e1b00 */
[----:B------:R-:W2:Y:S04]  /*0260*/  LDG.E.64 R12, desc[UR16][R4.64+-0x40] ;  /* 0xffffc010040c7981 */ /* 0x000ea8000c1e1b00 */
[----:B------:R-:W3:Y:S04]  /*0270*/  LDG.E.64 R20, desc[UR16][R6.64+-0x38] ;  /* 0xffffc81006147981 */ /* 0x000ee8000c1e1b00 */
[----:B------:R-:W3:Y:S04]  /*0280*/  LDG.E.64 R16, desc[UR16][R4.64+-0x38] ;  /* 0xffffc81004107981 */ /* 0x000ee8000c1e1b00 */
[----:B------:R-:W4:Y:S04]  /*0290*/  LDG.E.64 R14, desc[UR16][R6.64+-0x30] ;  /* 0xffffd010060e7981 */ /* 0x000f28000c1e1b00 */
[----:B------:R-:W4:Y:S04]  /*02a0*/  LDG.E.64 R10, desc[UR16][R4.64+-0x30] ;  /* 0xffffd010040a7981 */ /* 0x000f28000c1e1b00 */
[----:B------:R-:W5:Y:S04]  /*02b0*/  LDG.E.64 R18, desc[UR16][R6.64+-0x28] ;  /* 0xffffd81006127981 */ /* 0x000f68000c1e1b00 */
[----:B------:R-:W5:Y:S01]  /*02c0*/  LDG.E.64 R8, desc[UR16][R4.64+-0x28] ;  /* 0xffffd81004087981 */ /* 0x000f62000c1e1b00 */
[----:B--2---:R-:W-:-:S03]  /*02d0*/  DFMA R22, R12, R22, R24 ;  /* 0x000000160c16722b */ /* 0x004fc60000000018 */
[----:B------:R-:W2:Y:S04]  /*02e0*/  LDG.E.64 R24, desc[UR16][R6.64+-0x20] ;  /* 0xffffe01006187981 */ /* 0x000ea8000c1e1b00 */
[----:B------:R-:W2:Y:S01]  /*02f0*/  LDG.E.64 R12, desc[UR16][R4.64+-0x20] ;  /* 0xffffe010040c7981 */ /* 0x000ea2000c1e1b00 */
[----:B---3--:R-:W-:-:S03]  /*0300*/  DFMA R20, R16, R20, R22 ;  /* 0x000000141014722b */ /* 0x008fc60000000016 */
[----:B------:R-:W3:Y:S04]  /*0310*/  LDG.E.64 R22, desc[UR16][R6.64+-0x18] ;  /* 0xffffe81006167981 */ /* 0x000ee8000c1e1b00 */
[----:B------:R-:W3:Y:S01]  /*0320*/  LDG.E.64 R16, desc[UR16][R4.64+-0x18] ;  /* 0xffffe81004107981 */ /* 0x000ee2000c1e1b00 */
[----:B----4-:R-:W-:-:S03]  /*0330*/  DFMA R14, R10, R14, R20 ;  /* 0x0000000e0a0e722b */ /* 0x010fc60000000014 */
[----:B------:R-:W4:Y:S04]  /*0340*/  LDG.E.64 R10, desc[UR16][R6.64+-0x10] ;  /* 0xfffff010060a7981 */ /* 0x000f28000c1e1b00 */
[----:B------:R-:W4:Y:S01]  /*0350*/  LDG.E.64 R20, desc[UR16][R4.64+-0x10] ;  /* 0xfffff01004147981 */ /* 0x000f22000c1e1b00 */
[----:B-----5:R-:W-:-:S03]  /*0360*/  DFMA R18, R8, R18, R14 ;  /* 0x000000120812722b */ /* 0x020fc6000000000e */
        /* <DEDUP_REMOVED lines=26> */
[----:B------:R-:W-:Y:S01]  /*0510*/  UIADD3 UR11, UPT, UPT, UR11, 0x10, URZ ;  /* 0x000000100b0b7890 */ /* 0x000fe2000fffe0ff */
[----:B------:R-:W-:-:S03]  /*0520*/  IADD3 R26, PT, PT, R26, 0x10, RZ ;  /* 0x000000101a1a7810 */ /* 0x000fc60007ffe0ff */
[----:B------:R-:W-:Y:S01]  /*0530*/  UISETP.NE.AND UP1, UPT, UR11, URZ, UPT ;  /* 0x000000ff0b00728c */ /* 0x000fe2000bf25270 */
[----:B--2---:R-:W-:-:S08]  /*0540*/  DFMA R10, R14, R12, R10 ;  /* 0x0000000c0e0a722b */ /* 0x004fd0000000000a */
[----:B---3--:R-:W-:-:S08]  /*0550*/  DFMA R10, R18, R16, R10 ;  /* 0x00000010120a722b */ /* 0x008fd0000000000a */
[----:B----4-:R-:W-:Y:S01]  /*0560*/  DFMA R24, R24, R22, R10 ;  /* 0x000000161818722b */ /* 0x010fe2000000000a */
[----:B------:R-:W-:-:S05]  /*0570*/  IADD3 R10, P0, PT, R6, 0x80, RZ ;  /* 0x00000080060a7810 */ /* 0x000fca0007f1e0ff */
[----:B------:R-:W-:Y:S02]  /*0580*/  IMAD.X R11, RZ, RZ, R7, P0 ;  /* 0x000000ffff0b7224 */ /* 0x000fe400000e0607 */
[----:B-----5:R-:W-:Y:S01]  /*0590*/  DFMA R24, R20, R8, R24 ;  /* 0x000000081418722b */ /* 0x020fe20000000018 */
[----:B------:R-:W-:Y:S10]  /*05a0*/  BRA.U UP1, `(.L_x_2) ;  /* 0xfffffffd01147547 */ /* 0x000ff4000b83ffff */
.L_x_1:
[----:B------:R-:W-:Y:S05]  /*05b0*/  BRA.U !UP0, `(.L_x_0) ;  /* 0x0000000508347547 */ /* 0x000fea000b800000 */
[----:B------:R-:W-:Y:S02]  /*05c0*/  UISETP.GE.U32.AND UP0, UPT, UR9, 0x8, UPT ;  /* 0x000000080900788c */ /* 0x000fe4000bf06070 */
[----:B------:R-:W-:-:S04]  /*05d0*/  ULOP3.LUT UR5, UR8, 0x7, URZ, 0xc0, !UPT ;  /* 0x0000000708057892 */ /* 0x000fc8000f8ec0ff */
[----:B------:R-:W-:-:S03]  /*05e0*/  UISETP.NE.AND UP1, UPT, UR5, URZ, UPT ;  /* 0x000000ff0500728c */ /* 0x000fc6000bf25270 */
[----:B------:R-:W-:Y:S08]  /*05f0*/  BRA.U !UP0, `(.L_x_3) ;  /* 0x0000000108787547 */ /* 0x000ff0000b800000 */
[----:B------:R-:W0:Y:S01]  /*0600*/  LDC.64 R10, c[0x0][0x380] ;  /* 0x0000e000ff0a7b82 */ /* 0x000e220000000a00 */
[----:B------:R-:W-:-:S07]  /*0610*/  IMAD.IADD R7, R2, 0x1, R3 ;  /* 0x0000000102077824 */ /* 0x000fce00078e0203 */
[----:B------:R-:W1:Y:S01]  /*0620*/  LDC.64 R4, c[0x0][0x388] ;  /* 0x0000e200ff047b82 */ /* 0x000e620000000a00 */
[----:B0-----:R-:W-:-:S05]  /*0630*/  IMAD.WIDE R10, R7, 0x8, R10 ;  /* 0x00000008070a7825 */ /* 0x001fca00078e020a */
[----:B------:R-:W2:Y:S01]  /*0640*/  LDG.E.64 R12, desc[UR16][R10.64] ;  /* 0x000000100a0c7981 */ /* 0x000ea2000c1e1b00 */
[----:B-1----:R-:W-:-:S03]  /*0650*/  IMAD.WIDE.U32 R4, R3, 0x8, R4 ;  /* 0x0000000803047825 */ /* 0x002fc600078e0004 */
[----:B------:R-:W3:Y:S04]  /*0660*/  LDG.E.64 R16, desc[UR16][R10.64+0x8] ;  /* 0x000008100a107981 */ /* 0x000ee8000c1e1b00 */
[----:B------:R-:W2:Y:S04]  /*0670*/  LDG.E.64 R14, desc[UR16][R4.64] ;  /* 0x00000010040e7981 */ /* 0x000ea8000c1e1b00 */
[----:B------:R-:W3:Y:S04]  /*0680*/  LDG.E.64 R18, desc[UR16][R4.64+0x8] ;  /* 0x0000081004127981 */ /* 0x000ee8000c1e1b00 */
[----:B------:R-:W4:Y:S04]  /*0690*/  LDG.E.64 R20, desc[UR16][R10.64+0x10] ;  /* 0x000010100a147981 */ /* 0x000f28000c1e1b00 */
[----:B------:R-:W4:Y:S04]  /*06a0*/  LDG.E.64 R22, desc[UR16][R4.64+0x10] ;  /* 0x0000101004167981 */ /* 0x000f28000c1e1b00 */
[----:B------:R-:W5:Y:S04]  /*06b0*/  LDG.E.64 R6, desc[UR16][R10.64+0x18] ;  /* 0x000018100a067981 */ /* 0x000f68000c1e1b00 */
[----:B------:R-:W5:Y:S04]  /*06c0*/  LDG.E.64 R8, desc[UR16][R4.64+0x18] ;  /* 0x0000181004087981 */ /* 0x000f68000c1e1b00 */
        /* <DEDUP_REMOVED lines=11> */
[----:B-----5:R-:W-:Y:S01]  /*0780*/  DFMA R6, R6, R8, R20 ;  /* 0x000000080606722b */ /* 0x020fe20000000014 */
[----:B------:R-:W-:-:S07]  /*0790*/  IADD3 R3, PT, PT, R3, 0x8, RZ ;  /* 0x0000000803037810 */ /* 0x000fce0007ffe0ff */
[----:B--2---:R-:W-:-:S08]  /*07a0*/  DFMA R6, R12, R14, R6 ;  /* 0x0000000e0c06722b */ /* 0x004fd00000000006 */
[----:B---3--:R-:W-:-:S08]  /*07b0*/  DFMA R6, R16, R18, R6 ;  /* 0x000000121006722b */ /* 0x008fd00000000006 */
[----:B----4-:R-:W-:-:S08]  /*07c0*/  DFMA R24, R22, R24, R6 ;  /* 0x000000181618722b */ /* 0x010fd00000000006 */
[----:B------:R-:W-:-:S11]  /*07d0*/  DFMA R24, R26, R28, R24 ;  /* 0x0000001c1a18722b */ /* 0x000fd60000000018 */
.L_x_3:
        /* <DEDUP_REMOVED lines=17> */
[----:B------:R-:W5:Y:S01]  /*08f0*/  LDG.E.64 R14, desc[UR16][R20.64+0x18] ;  /* 0x00001810140e7981 */ /* 0x000f62000c1e1b00 */
[----:B------:R-:W-:Y:S01]  /*0900*/  IADD3 R3, PT, PT, R3, 0x4, RZ ;  /* 0x0000000403037810 */ /* 0x000fe20007ffe0ff */
[----:B--2---:R-:W-:-:S08]  /*0910*/  DFMA R18, R18, R22, R24 ;  /* 0x000000161212722b */ /* 0x004fd00000000018 */
[----:B---3--:R-:W-:-:S08]  /*0920*/  DFMA R8, R8, R10, R18 ;  /* 0x0000000a0808722b */ /* 0x008fd00000000012 */
[----:B----4-:R-:W-:-:S08]  /*0930*/  DFMA R4, R4, R6, R8 ;  /* 0x000000060404722b */ /* 0x010fd00000000008 */
[----:B-----5:R-:W-:-:S11]  /*0940*/  DFMA R24, R12, R14, R4 ;  /* 0x0000000e0c18722b */ /* 0x020fd60000000004 */
.L_x_4:
[----:B------:R-:W-:Y:S05]  /*0950*/  BRA.U !UP1, `(.L_x_0) ;  /* 0x00000001094c7547 */ /* 0x000fea000b800000 */
[----:B------:R-:W0:Y:S01]  /*0960*/  LDC.64 R4, c[0x0][0x388] ;  /* 0x0000e200ff047b82 */ /* 0x000e220000000a00 */
[----:B------:R-:W-:Y:S01]  /*0970*/  IADD3 R9, PT, PT, R2, R3, RZ ;  /* 0x0000000302097210 */ /* 0x000fe20007ffe0ff */
[----:B------:R-:W-:-:S06]  /*0980*/  UIADD3 UR4, UPT, UPT, -UR4, URZ, URZ ;  /* 0x000000ff04047290 */ /* 0x000fcc000fffe1ff */
[----:B------:R-:W1:Y:S01]  /*0990*/  LDC.64 R6, c[0x0][0x380] ;  /* 0x0000e000ff067b82 */ /* 0x000e620000000a00 */
[----:B0-----:R-:W-:-:S04]  /*09a0*/  IMAD.WIDE.U32 R4, R3, 0x8, R4 ;  /* 0x0000000803047825 */ /* 0x001fc800078e0004 */
[----:B------:R-:W-:Y:S01]  /*09b0*/  IMAD.MOV.U32 R8, RZ, RZ, R4 ;  /* 0x000000ffff087224 */ /* 0x000fe200078e0004 */
[----:B------:R-:W-:-:S07]  /*09c0*/  MOV R11, R5 ;  /* 0x00000005000b7202 */ /* 0x000fce0000000f00 */
.L_x_5:
[----:B-1----:R-:W-:Y:S01]  /*09d0*/  IMAD.WIDE R2, R9, 0x8, R6 ;  /* 0x0000000809027825 */ /* 0x002fe200078e0206 */
[----:B------:R-:W-:-:S03]  /*09e0*/  MOV R4, R8 ;  /* 0x0000000800047202 */ /* 0x000fc60000000f00 */
[----:B------:R-:W-:Y:S02]  /*09f0*/  IMAD.MOV.U32 R5, RZ, RZ, R11 ;  /* 0x000000ffff057224 */ /* 0x000fe400078e000b */
[----:B------:R-:W2:Y:S04]  /*0a00*/  LDG.E.64 R2, desc[UR16][R2.64] ;  /* 0x0000001002027981 */ /* 0x000ea8000c1e1b00 */
[----:B------:R-:W2:Y:S01]  /*0a10*/  LDG.E.64 R4, desc[UR16][R4.64] ;  /* 0x0000001004047981 */ /* 0x000ea2000c1e1b00 */
[----:B------:R-:W-:Y:S01]  /*0a20*/  UIADD3 UR4, UPT, UPT, UR4, 0x1, URZ ;  /* 0x0000000104047890 */ /* 0x000fe2000fffe0ff */
[----:B------:R-:W-:Y:S02]  /*0a30*/  IADD3 R8, P0, PT, R8, 0x8, RZ ;  /* 0x0000000808087810 */ /* 0x000fe40007f1e0ff */
[----:B------:R-:W-:Y:S01]  /*0a40*/  IADD3 R9, PT, PT, R9, 0x1, RZ ;  /* 0x0000000109097810 */ /* 0x000fe20007ffe0ff */
[----:B------:R-:W-:Y:S01]  /*0a50*/  UISETP.NE.AND UP0, UPT, UR4, URZ, UPT ;  /* 0x000000ff0400728c */ /* 0x000fe2000bf05270 */
[----:B------:R-:W-:Y:S01]  /*0a60*/  IADD3.X R11, PT, PT, RZ, R11, RZ, P0, !PT ;  /* 0x0000000bff0b7210 */ /* 0x000fe200007fe4ff */
[----:B--2---:R-:W-:-:S07]  /*0a70*/  DFMA R24, R2, R4, R24 ;  /* 0x000000040218722b */ /* 0x004fce0000000018 */
[----:B------:R-:W-:Y:S05]  /*0a80*/  BRA.U UP0, `(.L_x_5) ;  /* 0xfffffffd00d07547 */ /* 0x000fea000b83ffff */
.L_x_0:
[----:B------:R-:W0:Y:S02]  /*0a90*/  LDC.64 R2, c[0x0][0x390] ;  /* 0x0000e400ff027b82 */ /* 0x000e240000000a00 */
[----:B0-----:R-:W-:-:S05]  /*0aa0*/  IMAD.WIDE R2, R0, 0x8, R2 ;  /* 0x0000000800027825 */ /* 0x001fca00078e0202 */
[----:B------:R-:W-:Y:S01]  /*0ab0*/  STG.E.64 desc[UR16][R2.64], R24 ;  /* 0x0000001802007986 */ /* 0x000fe2000c101b10 */
[----:B------:R-:W-:Y:S05]  /*0ac0*/  EXIT ;  /* 0x000000000000794d */ /* 0x000fea0003800000 */
.L_x_6:
[----:B------:R-:W-:-:S00]  /*0ad0*/  BRA `(.L_x_6) ;  /* 0xfffffffc00fc7947 */ /* 0x000fc0000383ffff */
[----:B------:R-:W-:-:S00]  /*0ae0*/  NOP ;  /* 0x0000000000007918 */ /* 0x000fc00000000000 */
        /* <DEDUP_REMOVED lines=9> */
.L_x_7:


//--------------------- .nv.shared.reserved.0     --------------------------
	.section	.nv.shared.reserved.0,"aw",@nobits
	.weak		__nv_reservedSMEM_offset_0_alias
	.size		__nv_reservedSMEM_offset_0_alias, 0, 64
	.other		__nv_reservedSMEM_offset_0_alias,@"STO_CUDA_RESERVED_SHARED STV_DEFAULT"
__nv_reservedSMEM_offset_0_alias:
	.zero		0
	.zero		64


//--------------------- .nv.constant0._Z27matrix_vector_multiplcationPdS_S_ii --------------------------
	.section	.nv.constant0._Z27matrix_vector_multiplcationPdS_S_ii,"a",@progbits
	.sectionflags	@""
	.align	4
.nv.constant0._Z27matrix_vector_multiplcationPdS_S_ii:
	.zero		928


//--------------------- SYMBOLS --------------------------

	.type		.nv.reservedSmem.offset0,@object
	.size		.nv.reservedSmem.offset0,0x4
